	.headerflags	@"EF_CUDA_TEXMODE_UNIFIED EF_CUDA_64BIT_ADDRESS EF_CUDA_ACCELERATORS EF_CUDA_SM90 EF_CUDA_VIRTUAL_SM(EF_CUDA_SM90)"
	.elftype	@"ET_EXEC"


//--------------------- .nv.info                  --------------------------
	.section	.nv.info,"",@"SHT_CUDA_INFO"
	.align	4


	//----- nvinfo : EIATTR_REGCOUNT
	.align		4
        /*0000*/ 	.byte	0x04, 0x2f
        /*0002*/ 	.short	(.L_1 - .L_0)
	.align		4
.L_0:
        /*0004*/ 	.word	index@(triton_poi_fused__native_batch_norm_legit_no_training_add_convolution_leaky_relu_reflection_pad2d_6)
        /*0008*/ 	.word	0x00000013


	//----- nvinfo : EIATTR_MIN_STACK_SIZE
	.align		4
.L_1:
        /*000c*/ 	.byte	0x04, 0x12
        /*000e*/ 	.short	(.L_3 - .L_2)
	.align		4
.L_2:
        /*0010*/ 	.word	index@(triton_poi_fused__native_batch_norm_legit_no_training_add_convolution_leaky_relu_reflection_pad2d_6)
        /*0014*/ 	.word	0x00000000


	//----- nvinfo : EIATTR_FRAME_SIZE
	.align		4
.L_3:
        /*0018*/ 	.byte	0x04, 0x11
        /*001a*/ 	.short	(.L_5 - .L_4)
	.align		4
.L_4:
        /*001c*/ 	.word	index@(triton_poi_fused__native_batch_norm_legit_no_training_add_convolution_leaky_relu_reflection_pad2d_6)
        /*0020*/ 	.word	0x00000000


	//----- nvinfo : EIATTR_MIN_STACK_SIZE
	.align		4
.L_5:
        /*0024*/ 	.byte	0x04, 0x12
        /*0026*/ 	.short	(.L_7 - .L_6)
	.align		4
.L_6:
        /*0028*/ 	.word	index@(triton_poi_fused__native_batch_norm_legit_no_training_add_convolution_leaky_relu_reflection_pad2d_6)
        /*002c*/ 	.word	0x00000000
.L_7:


//--------------------- .nv.info.triton_poi_fused__native_batch_norm_legit_no_training_add_convolution_leaky_relu_reflection_pad2d_6 --------------------------
	.section	.nv.info.triton_poi_fused__native_batch_norm_legit_no_training_add_convolution_leaky_relu_reflection_pad2d_6,"",@"SHT_CUDA_INFO"
	.sectionflags	@""
	.align	4


	//----- nvinfo : EIATTR_CUDA_API_VERSION
	.align		4
        /*0000*/ 	.byte	0x04, 0x37
        /*0002*/ 	.short	(.L_9 - .L_8)
.L_8:
        /*0004*/ 	.word	0x0000007c


	//----- nvinfo : EIATTR_KPARAM_INFO
	.align		4
.L_9:
        /*0008*/ 	.byte	0x04, 0x17
        /*000a*/ 	.short	(.L_11 - .L_10)
.L_10:
        /*000c*/ 	.word	0x00000000
        /*0010*/ 	.short	0x0005
        /*0012*/ 	.short	0x0028
        /*0014*/ 	.byte	0x00, 0xf0, 0x11, 0x00


	//----- nvinfo : EIATTR_KPARAM_INFO
	.align		4
.L_11:
        /*0018*/ 	.byte	0x04, 0x17
        /*001a*/ 	.short	(.L_13 - .L_12)
.L_12:
        /*001c*/ 	.word	0x00000000
        /*0020*/ 	.short	0x0004
        /*0022*/ 	.short	0x0020
        /*0024*/ 	.byte	0x00, 0xf4, 0x21, 0x00


	//----- nvinfo : EIATTR_KPARAM_INFO
	.align		4
.L_13:
        /*0028*/ 	.byte	0x04, 0x17
        /*002a*/ 	.short	(.L_15 - .L_14)
.L_14:
        /*002c*/ 	.word	0x00000000
        /*0030*/ 	.short	0x0003
        /*0032*/ 	.short	0x0018
        /*0034*/ 	.byte	0x00, 0xf4, 0x21, 0x00


	//----- nvinfo : EIATTR_KPARAM_INFO
	.align		4
.L_15:
        /*0038*/ 	.byte	0x04, 0x17
        /*003a*/ 	.short	(.L_17 - .L_16)
.L_16:
        /*003c*/ 	.word	0x00000000
        /*0040*/ 	.short	0x0002
        /*0042*/ 	.short	0x0010
        /*0044*/ 	.byte	0x00, 0xf4, 0x21, 0x00


	//----- nvinfo : EIATTR_KPARAM_INFO
	.align		4
.L_17:
        /*0048*/ 	.byte	0x04, 0x17
        /*004a*/ 	.short	(.L_19 - .L_18)
.L_18:
        /*004c*/ 	.word	0x00000000
        /*0050*/ 	.short	0x0001
        /*0052*/ 	.short	0x0008
        /*0054*/ 	.byte	0x00, 0xf4, 0x21, 0x00


	//----- nvinfo : EIATTR_KPARAM_INFO
	.align		4
.L_19:
        /*0058*/ 	.byte	0x04, 0x17
        /*005a*/ 	.short	(.L_21 - .L_20)
.L_20:
        /*005c*/ 	.word	0x00000000
        /*0060*/ 	.short	0x0000
        /*0062*/ 	.short	0x0000
        /*0064*/ 	.byte	0x00, 0xf4, 0x21, 0x00


	//----- nvinfo : EIATTR_SPARSE_MMA_MASK
	.align		4
.L_21:
        /*0068*/ 	.byte	0x03, 0x50
        /*006a*/ 	.short	0x0000


	//----- nvinfo : EIATTR_MAXREG_COUNT
	.align		4
        /*006c*/ 	.byte	0x03, 0x1b
        /*006e*/ 	.short	0x00ff


	//----- nvinfo : EIATTR_EXIT_INSTR_OFFSETS
	.align		4
        /*0070*/ 	.byte	0x04, 0x1c
        /*0072*/ 	.short	(.L_23 - .L_22)


	//   ....[0]....
.L_22:
        /*0074*/ 	.word	0x000003d0


	//   ....[1]....
        /*0078*/ 	.word	0x000003f0


	//----- nvinfo : EIATTR_REQNTID
	.align		4
.L_23:
        /*007c*/ 	.byte	0x04, 0x10
        /*007e*/ 	.short	(.L_25 - .L_24)
.L_24:
        /*0080*/ 	.word	0x00000080
        /*0084*/ 	.word	0x00000001
        /*0088*/ 	.word	0x00000001


	//----- nvinfo : EIATTR_CBANK_PARAM_SIZE
	.align		4
.L_25:
        /*008c*/ 	.byte	0x03, 0x19
        /*008e*/ 	.short	0x002c


	//----- nvinfo : EIATTR_PARAM_CBANK
	.align		4
        /*0090*/ 	.byte	0x04, 0x0a
        /*0092*/ 	.short	(.L_27 - .L_26)
	.align		4
.L_26:
        /*0094*/ 	.word	index@(.nv.constant0.triton_poi_fused__native_batch_norm_legit_no_training_add_convolution_leaky_relu_reflection_pad2d_6)
        /*0098*/ 	.short	0x0210
        /*009a*/ 	.short	0x002c


	//----- nvinfo : EIATTR_SW_WAR
	.align		4
.L_27:
        /*009c*/ 	.byte	0x04, 0x36
        /*009e*/ 	.short	(.L_29 - .L_28)
.L_28:
        /*00a0*/ 	.word	0x00000008
.L_29:


//--------------------- .nv.callgraph             --------------------------
	.section	.nv.callgraph,"",@"SHT_CUDA_CALLGRAPH"
	.align	4
	.sectionentsize	8
	.align		4
        /*0000*/ 	.word	0x00000000
	.align		4
        /*0004*/ 	.word	0xffffffff
	.align		4
        /*0008*/ 	.word	0x00000000
	.align		4
        /*000c*/ 	.word	0xfffffffe
	.align		4
        /*0010*/ 	.word	0x00000000
	.align		4
        /*0014*/ 	.word	0xfffffffd
	.align		4
        /*0018*/ 	.word	0x00000000
	.align		4
        /*001c*/ 	.word	0xfffffffc


//--------------------- .text.triton_poi_fused__native_batch_norm_legit_no_training_add_convolution_leaky_relu_reflection_pad2d_6 --------------------------
	.section	.text.triton_poi_fused__native_batch_norm_legit_no_training_add_convolution_leaky_relu_reflection_pad2d_6,"ax",@progbits
	.align	128
        .global         triton_poi_fused__native_batch_norm_legit_no_training_add_convolution_leaky_relu_reflection_pad2d_6
        .type           triton_poi_fused__native_batch_norm_legit_no_training_add_convolution_leaky_relu_reflection_pad2d_6,@function
        .size           triton_poi_fused__native_batch_norm_legit_no_training_add_convolution_leaky_relu_reflection_pad2d_6,(.L_x_1 - triton_poi_fused__native_batch_norm_legit_no_training_add_convolution_leaky_relu_reflection_pad2d_6)
        .other          triton_poi_fused__native_batch_norm_legit_no_training_add_convolution_leaky_relu_reflection_pad2d_6,@"STO_CUDA_ENTRY STV_DEFAULT"
triton_poi_fused__native_batch_norm_legit_no_training_add_convolution_leaky_relu_reflection_pad2d_6:
.text.triton_poi_fused__native_batch_norm_legit_no_training_add_convolution_leaky_relu_reflection_pad2d_6:
[----:B------:R-:W0:Y:S02]  /*0000*/  LDC R1, c[0x0][0x28] ;  /* 0x00000a00ff017b82 */ /* 0x000e240000000800 */
[----:B------:R-:W1:Y:S01]  /*0010*/  S2R R0, SR_TID.X ;  /* 0x0000000000007919 */ /* 0x000e620000002100 */
[----:B------:R-:W2:Y:S01]  /*0020*/  LDC.64 R12, c[0x0][0x218] ;  /* 0x00008600ff0c7b82 */ /* 0x000ea20000000a00 */
[----:B------:R-:W-:Y:S01]  /*0030*/  ULDC.64 UR4, c[0x0][0x220] ;  /* 0x0000880000047ab9 */ /* 0x000fe20000000a00 */
[----:B------:R-:W-:Y:S01]  /*0040*/  CS2R R14, SRZ ;  /* 0x00000000000e7805 */ /* 0x000fe2000001ff00 */
[----:B------:R-:W3:Y:S01]  /*0050*/  S2R R3, SR_CTAID.X ;  /* 0x0000000000037919 */ /* 0x000ee20000002500 */
[----:B------:R-:W-:Y:S01]  /*0060*/  IMAD.MOV.U32 R16, RZ, RZ, RZ ;  /* 0x000000ffff107224 */ /* 0x000fe200078e00ff */
[----:B-1----:R-:W-:-:S05]  /*0070*/  LOP3.LUT R0, R0, 0x7f, RZ, 0xc0, !PT ;  /* 0x0000007f00007812 */ /* 0x002fca00078ec0ff */
[----:B---3--:R-:W-:-:S04]  /*0080*/  IMAD R0, R3, 0x80, R0 ;  /* 0x0000008003007824 */ /* 0x008fc800078e0200 */
[----:B------:R-:W-:-:S05]  /*0090*/  IMAD.HI R2, R0, 0x66666667, RZ ;  /* 0x6666666700027827 */ /* 0x000fca00078e02ff */
[----:B------:R-:W-:-:S04]  /*00a0*/  SHF.R.S32.HI R3, RZ, 0x1, R2 ;  /* 0x00000001ff037819 */ /* 0x000fc80000011402 */
[----:B------:R-:W-:-:S05]  /*00b0*/  LEA.HI R3, R2, R3, RZ, 0x1 ;  /* 0x0000000302037211 */ /* 0x000fca00078f08ff */
[----:B------:R-:W-:-:S05]  /*00c0*/  IMAD.HI R2, R3, 0x66666667, RZ ;  /* 0x6666666703027827 */ /* 0x000fca00078e02ff */
[----:B------:R-:W-:-:S04]  /*00d0*/  SHF.R.S32.HI R5, RZ, 0x1, R2 ;  /* 0x00000001ff057819 */ /* 0x000fc80000011402 */
[----:B------:R-:W-:Y:S01]  /*00e0*/  LEA.HI R5, R2, R5, RZ, 0x1 ;  /* 0x0000000502057211 */ /* 0x000fe200078f08ff */
[----:B------:R-:W-:-:S04]  /*00f0*/  IMAD R2, R3, 0x5, RZ ;  /* 0x0000000503027824 */ /* 0x000fc800078e02ff */
[----:B------:R-:W-:-:S05]  /*0100*/  IMAD R5, R5, 0x5, RZ ;  /* 0x0000000505057824 */ /* 0x000fca00078e02ff */
[----:B------:R-:W-:-:S05]  /*0110*/  LOP3.LUT R4, RZ, R5, RZ, 0x33, !PT ;  /* 0x00000005ff047212 */ /* 0x000fca00078e33ff */
[----:B------:R-:W-:Y:S01]  /*0120*/  IMAD.IADD R4, R3, 0x1, R4 ;  /* 0x0000000103047824 */ /* 0x000fe200078e0204 */
[----:B------:R-:W-:-:S04]  /*0130*/  LOP3.LUT R3, RZ, R2, RZ, 0x33, !PT ;  /* 0x00000002ff037212 */ /* 0x000fc800078e33ff */
[----:B------:R-:W-:Y:S01]  /*0140*/  IABS R2, R4 ;  /* 0x0000000400027213 */ /* 0x000fe20000000000 */
[C---:B------:R-:W-:Y:S02]  /*0150*/  IMAD.IADD R3, R0.reuse, 0x1, R3 ;  /* 0x0000000100037824 */ /* 0x040fe400078e0203 */
[----:B------:R-:W-:-:S03]  /*0160*/  IMAD.HI R4, R0, 0x51eb851f, RZ ;  /* 0x51eb851f00047827 */ /* 0x000fc600078e02ff */
[----:B------:R-:W-:Y:S01]  /*0170*/  IABS R5, R3 ;  /* 0x0000000300057213 */ /* 0x000fe20000000000 */
[----:B------:R-:W-:Y:S01]  /*0180*/  VIADD R2, R2, 0xfffffffe ;  /* 0xfffffffe02027836 */ /* 0x000fe20000000000 */
[----:B------:R-:W-:-:S03]  /*0190*/  SHF.R.U32.HI R3, RZ, 0x1f, R4 ;  /* 0x0000001fff037819 */ /* 0x000fc60000011604 */
[----:B------:R-:W-:Y:S01]  /*01a0*/  VIADD R5, R5, 0xfffffffe ;  /* 0xfffffffe05057836 */ /* 0x000fe20000000000 */
[----:B------:R-:W-:Y:S02]  /*01b0*/  IABS R6, R2 ;  /* 0x0000000200067213 */ /* 0x000fe40000000000 */
[----:B------:R-:W-:Y:S02]  /*01c0*/  LEA.HI.SX32 R4, R4, R3, 0x1d ;  /* 0x0000000304047211 */ /* 0x000fe400078feaff */
[----:B------:R-:W1:Y:S01]  /*01d0*/  LDC.64 R2, c[0x0][0x228] ;  /* 0x00008a00ff027b82 */ /* 0x000e620000000a00 */
[----:B------:R-:W-:Y:S01]  /*01e0*/  IMAD R6, R6, -0x3, RZ ;  /* 0xfffffffd06067824 */ /* 0x000fe200078e02ff */
[----:B------:R-:W-:Y:S01]  /*01f0*/  IABS R10, R5 ;  /* 0x00000005000a7213 */ /* 0x000fe20000000000 */
[C---:B------:R-:W-:Y:S01]  /*0200*/  IMAD R7, R4.reuse, 0x9, RZ ;  /* 0x0000000904077824 */ /* 0x040fe200078e02ff */
[----:B------:R-:W-:-:S04]  /*0210*/  LEA.HI R5, R4, R4, RZ, 0x2 ;  /* 0x0000000404057211 */ /* 0x000fc800078f10ff */
[----:B------:R-:W-:Y:S02]  /*0220*/  SHF.R.S32.HI R8, RZ, 0x1f, R7 ;  /* 0x0000001fff087819 */ /* 0x000fe40000011407 */
[--C-:B------:R-:W-:Y:S02]  /*0230*/  IADD3 R9, P0, P1, R6, R7, -R10.reuse ;  /* 0x0000000706097210 */ /* 0x100fe4000791e80a */
[----:B------:R-:W-:Y:S02]  /*0240*/  SHF.R.S32.HI R7, RZ, 0x1f, R10 ;  /* 0x0000001fff077819 */ /* 0x000fe4000001140a */
[----:B------:R-:W-:Y:S01]  /*0250*/  SHF.R.S32.HI R6, RZ, 0x1f, R6 ;  /* 0x0000001fff067819 */ /* 0x000fe20000011406 */
[----:B------:R-:W3:Y:S01]  /*0260*/  LDC.64 R10, c[0x0][0x210] ;  /* 0x00008400ff0a7b82 */ /* 0x000ee20000000a00 */
[----:B------:R-:W-:Y:S02]  /*0270*/  LOP3.LUT R5, R5, 0xfffffffc, RZ, 0xc0, !PT ;  /* 0xfffffffc05057812 */ /* 0x000fe400078ec0ff */
[----:B------:R-:W-:-:S02]  /*0280*/  IADD3.X R6, R6, R8, ~R7, P0, P1 ;  /* 0x0000000806067210 */ /* 0x000fc400007e2c07 */
[----:B------:R-:W-:Y:S01]  /*0290*/  ISETP.GE.AND P0, PT, R0, 0x190, PT ;  /* 0x000001900000780c */ /* 0x000fe20003f06270 */
[----:B------:R-:W-:Y:S01]  /*02a0*/  IMAD.IADD R5, R4, 0x1, -R5 ;  /* 0x0000000104057824 */ /* 0x000fe200078e0a05 */
[----:B------:R-:W-:-:S04]  /*02b0*/  LEA R8, P1, R9, UR4, 0x2 ;  /* 0x0000000409087c11 */ /* 0x000fc8000f8210ff */
[----:B------:R-:W-:Y:S01]  /*02c0*/  LEA.HI.X R9, R9, UR5, R6, 0x2, P1 ;  /* 0x0000000509097c11 */ /* 0x000fe200088f1406 */
[----:B-1----:R-:W-:Y:S01]  /*02d0*/  IMAD.WIDE R6, R5, 0x4, R2 ;  /* 0x0000000405067825 */ /* 0x002fe200078e0202 */
[----:B------:R-:W-:-:S05]  /*02e0*/  ULDC.64 UR4, c[0x0][0x208] ;  /* 0x0000820000047ab9 */ /* 0x000fca0000000a00 */
[----:B------:R-:W4:Y:S04]  /*02f0*/  @!P0 LDG.E.EL R15, desc[UR4][R8.64+0x20] ;  /* 0x00002004080f8981 */ /* 0x000f28000c2e1900 */
[----:B------:R1:W4:Y:S01]  /*0300*/  @!P0 LDG.E.EL R16, desc[UR4][R6.64] ;  /* 0x0000000406108981 */ /* 0x000322000c2e1900 */
[----:B--2---:R-:W-:-:S04]  /*0310*/  IMAD.WIDE R2, R4, 0x4, R12 ;  /* 0x0000000404027825 */ /* 0x004fc800078e020c */
[----:B------:R-:W-:Y:S01]  /*0320*/  IMAD.MOV.U32 R12, RZ, RZ, RZ ;  /* 0x000000ffff0c7224 */ /* 0x000fe200078e00ff */
[----:B------:R-:W2:Y:S01]  /*0330*/  @!P0 LDG.E.EL R14, desc[UR4][R2.64] ;  /* 0x00000004020e8981 */ /* 0x000ea2000c2e1900 */
[----:B---3--:R-:W-:Y:S02]  /*0340*/  IMAD.WIDE R4, R4, 0x4, R10 ;  /* 0x0000000404047825 */ /* 0x008fe400078e020a */
[----:B------:R-:W1:Y:S03]  /*0350*/  LDC.64 R10, c[0x0][0x230] ;  /* 0x00008c00ff0a7b82 */ /* 0x000e660000000a00 */
[----:B------:R-:W3:Y:S01]  /*0360*/  @!P0 LDG.E.EL R12, desc[UR4][R4.64] ;  /* 0x00000004040c8981 */ /* 0x000ee2000c2e1900 */
[----:B-1----:R-:W-:Y:S01]  /*0370*/  IMAD.WIDE R6, R0, 0x4, R10 ;  /* 0x0000000400067825 */ /* 0x002fe200078e020a */
[----:B----4-:R-:W-:-:S03]  /*0380*/  FSETP.GT.AND P1, PT, R15, -R16, PT ;  /* 0x800000100f00720b */ /* 0x010fc60003f24000 */
[----:B------:R-:W-:-:S10]  /*0390*/  FADD R15, R16, R15 ;  /* 0x0000000f100f7221 */ /* 0x000fd40000000000 */
[----:B------:R-:W-:-:S04]  /*03a0*/  @!P1 FMUL R15, R15, 0.20000000298023223877 ;  /* 0x3e4ccccd0f0f9820 */ /* 0x000fc80000400000 */
[----:B--2---:R-:W-:-:S04]  /*03b0*/  FADD R15, R15, R14 ;  /* 0x0000000e0f0f7221 */ /* 0x004fc80000000000 */
[----:B---3--:R-:W-:Y:S01]  /*03c0*/  FADD R15, R15, R12 ;  /* 0x0000000c0f0f7221 */ /* 0x008fe20000000000 */
[----:B------:R-:W-:Y:S06]  /*03d0*/  @P0 EXIT ;  /* 0x000000000000094d */ /* 0x000fec0003800000 */
[----:B------:R-:W-:Y:S01]  /*03e0*/  STG.E desc[UR4][R6.64], R15 ;  /* 0x0000000f06007986 */ /* 0x000fe2000c101904 */
[----:B------:R-:W-:Y:S05]  /*03f0*/  EXIT ;  /* 0x000000000000794d */ /* 0x000fea0003800000 */
.L_x_0:
[----:B------:R-:W-:-:S00]  /*0400*/  BRA `(.L_x_0) ;  /* 0xfffffffc00fc7947 */ /* 0x000fc0000383ffff */
[----:B------:R-:W-:-:S00]  /*0410*/  NOP ;  /* 0x0000000000007918 */ /* 0x000fc00000000000 */
        /* <DEDUP_REMOVED lines=14> */
.L_x_1:


//--------------------- .nv.constant0.triton_poi_fused__native_batch_norm_legit_no_training_add_convolution_leaky_relu_reflection_pad2d_6 --------------------------
	.section	.nv.constant0.triton_poi_fused__native_batch_norm_legit_no_training_add_convolution_leaky_relu_reflection_pad2d_6,"a",@progbits
	.sectionflags	@""
	.align	4
.nv.constant0.triton_poi_fused__native_batch_norm_legit_no_training_add_convolution_leaky_relu_reflection_pad2d_6:
	.zero		572
